//
// Generated by NVIDIA NVVM Compiler
//
// Compiler Build ID: CL-36424714
// Cuda compilation tools, release 13.0, V13.0.88
// Based on NVVM 20.0.0
//

.version 9.0
.target sm_100
.address_size 64

	// .globl	_Z11data_kernelP5Pointmffff
.global .align 4 .b8 precalc_xorwow_matrix[102400];
.global .align 4 .b8 precalc_xorwow_offset_matrix[102400];
.global .align 4 .b8 mrg32k3aM1[2304];
.global .align 4 .b8 mrg32k3aM2[2304];
.global .align 4 .b8 mrg32k3aM1SubSeq[2016];
.global .align 4 .b8 mrg32k3aM2SubSeq[2016];
.global .align 4 .b8 mrg32k3aM1Seq[2304];
.global .align 4 .b8 mrg32k3aM2Seq[2304];
.const .align 8 .b8 __cr_lgamma_table[72];

.visible .entry _Z11data_kernelP5Pointmffff(
	.param .u64 .ptr .align 1 _Z11data_kernelP5Pointmffff_param_0,
	.param .u64 _Z11data_kernelP5Pointmffff_param_1,
	.param .f32 _Z11data_kernelP5Pointmffff_param_2,
	.param .f32 _Z11data_kernelP5Pointmffff_param_3,
	.param .f32 _Z11data_kernelP5Pointmffff_param_4,
	.param .f32 _Z11data_kernelP5Pointmffff_param_5
)
{
	.reg .pred 	%p<3>;
	.reg .b32 	%r<43>;
	.reg .b32 	%f<13>;
	.reg .b64 	%rd<11>;

	ld.param.u64 	%rd6, [_Z11data_kernelP5Pointmffff_param_0];
	ld.param.u64 	%rd7, [_Z11data_kernelP5Pointmffff_param_1];
	ld.param.f32 	%f3, [_Z11data_kernelP5Pointmffff_param_2];
	ld.param.f32 	%f4, [_Z11data_kernelP5Pointmffff_param_3];
	ld.param.f32 	%f5, [_Z11data_kernelP5Pointmffff_param_4];
	ld.param.f32 	%f6, [_Z11data_kernelP5Pointmffff_param_5];
	mov.u32 	%r11, %ctaid.x;
	mov.u32 	%r1, %ntid.x;
	mov.u32 	%r12, %tid.x;
	mad.lo.s32 	%r13, %r11, %r1, %r12;
	cvt.u64.u32 	%rd10, %r13;
	setp.le.u64 	%p1, %rd7, %rd10;
	@%p1 bra 	$L__BB0_3;
	mov.u32 	%r20, %nctaid.x;
	mul.lo.s32 	%r21, %r1, %r20;
	cvt.u64.u32 	%rd2, %r21;
	sub.f32 	%f1, %f4, %f6;
	sub.f32 	%f2, %f5, %f3;
	cvta.to.global.u64 	%rd3, %rd6;
	mov.b32 	%r39, -961423330;
	mov.b32 	%r38, -589760388;
	mov.b32 	%r41, -123459836;
	mov.b32 	%r40, -742142752;
	mov.b32 	%r42, -843749862;
	mov.b32 	%r37, -1605339875;
$L__BB0_2:
	mov.u32 	%r5, %r41;
	mov.u32 	%r41, %r39;
	mov.u32 	%r6, %r38;
	shr.u32 	%r22, %r42, 2;
	xor.b32  	%r23, %r22, %r42;
	shl.b32 	%r24, %r41, 4;
	shl.b32 	%r25, %r23, 1;
	xor.b32  	%r26, %r24, %r25;
	xor.b32  	%r27, %r26, %r41;
	xor.b32  	%r38, %r27, %r23;
	add.s32 	%r28, %r37, %r38;
	add.s32 	%r29, %r28, 362437;
	cvt.rn.f32.u32 	%f7, %r29;
	fma.rn.f32 	%f8, %f7, 0f2F800000, 0f2F000000;
	shr.u32 	%r30, %r40, 2;
	xor.b32  	%r31, %r30, %r40;
	shl.b32 	%r32, %r38, 4;
	shl.b32 	%r33, %r31, 1;
	xor.b32  	%r34, %r33, %r32;
	xor.b32  	%r35, %r34, %r31;
	xor.b32  	%r39, %r35, %r38;
	add.s32 	%r37, %r37, 724874;
	add.s32 	%r36, %r39, %r37;
	cvt.rn.f32.u32 	%f9, %r36;
	fma.rn.f32 	%f10, %f9, 0f2F800000, 0f2F000000;
	fma.rn.f32 	%f11, %f2, %f8, %f3;
	shl.b64 	%rd8, %rd10, 3;
	add.s64 	%rd9, %rd3, %rd8;
	st.global.f32 	[%rd9], %f11;
	fma.rn.f32 	%f12, %f1, %f10, %f6;
	st.global.f32 	[%rd9+4], %f12;
	add.s64 	%rd10, %rd10, %rd2;
	setp.lt.u64 	%p2, %rd10, %rd7;
	mov.u32 	%r40, %r6;
	mov.u32 	%r42, %r5;
	@%p2 bra 	$L__BB0_2;
$L__BB0_3:
	ret;

}


// ===== COMPILED SASS (sm_100) =====

	.target	sm_100

	.elftype	@"ET_EXEC"


//--------------------- .note.nv.tkinfo           --------------------------
	.section	.note.nv.tkinfo,"",@"SHT_NOTE"
	.sectionflags	@"SHF_NOTE_NV_TKINFO"
	.tkinfo
        /*0018*/ 	.word	0x00000002
        /*0030*/ 	.string	""
        /*0030*/ 	.string	"ptxas"
        /*0030*/ 	.string	"Cuda compilation tools, release 13.0, V13.0.88"
        /*0030*/ 	.string	"Build cuda_13.0.r13.0/compiler.36424714_0"
        /*0030*/ 	.string	"-arch sm_100 -m 64 "



//--------------------- .note.nv.cuinfo           --------------------------
	.section	.note.nv.cuinfo,"",@"SHT_NOTE"
	.sectionflags	@"SHF_NOTE_NV_CUINFO"
        /*0018*/ 	.short	0x0002
        /*001a*/ 	.short	0x0064
        /*001c*/ 	.short	0x0082
	.zero		2


//--------------------- .nv.info                  --------------------------
	.section	.nv.info,"",@"SHT_CUDA_INFO"
	.align	4


	//----- nvinfo : EIATTR_REGCOUNT
	.align		4
        /*0000*/ 	.byte	0x04, 0x2f
        /*0002*/ 	.short	(.L_10 - .L_9)
	.align		4
.L_9:
        /*0004*/ 	.word	index@(_Z11data_kernelP5Pointmffff)
        /*0008*/ 	.word	0x00000018


	//----- nvinfo : EIATTR_FRAME_SIZE
	.align		4
.L_10:
        /*000c*/ 	.byte	0x04, 0x11
        /*000e*/ 	.short	(.L_12 - .L_11)
	.align		4
.L_11:
        /*0010*/ 	.word	index@(_Z11data_kernelP5Pointmffff)
        /*0014*/ 	.word	0x00000000


	//----- nvinfo : EIATTR_MIN_STACK_SIZE
	.align		4
.L_12:
        /*0018*/ 	.byte	0x04, 0x12
        /*001a*/ 	.short	(.L_14 - .L_13)
	.align		4
.L_13:
        /*001c*/ 	.word	index@(_Z11data_kernelP5Pointmffff)
        /*0020*/ 	.word	0x00000000
.L_14:


//--------------------- .nv.compat                --------------------------
	.section	.nv.compat,"",@"SHT_CUDA_COMPAT_INFO"
	.align	4
        /*0000*/ 	.byte	0x02, 0x09, 0x00, 0x00, 0x02, 0x02, 0x01, 0x00, 0x02, 0x05, 0x05, 0x00, 0x03, 0x07, 0x01, 0x01
        /*0010*/ 	.byte	0x02, 0x03, 0x00, 0x00, 0x02, 0x06, 0x01, 0x00, 0x04, 0x0b, 0x08, 0x00, 0x09, 0x00, 0x00, 0x00
        /*0020*/ 	.byte	0x00, 0x00, 0x00, 0x00


//--------------------- .nv.info._Z11data_kernelP5Pointmffff --------------------------
	.section	.nv.info._Z11data_kernelP5Pointmffff,"",@"SHT_CUDA_INFO"
	.sectionflags	@""
	.align	4


	//----- nvinfo : EIATTR_CUDA_API_VERSION
	.align		4
        /*0000*/ 	.byte	0x04, 0x37
        /*0002*/ 	.short	(.L_16 - .L_15)
.L_15:
        /*0004*/ 	.word	0x00000082


	//----- nvinfo : EIATTR_KPARAM_INFO
	.align		4
.L_16:
        /*0008*/ 	.byte	0x04, 0x17
        /*000a*/ 	.short	(.L_18 - .L_17)
.L_17:
        /*000c*/ 	.word	0x00000000
        /*0010*/ 	.short	0x0005
        /*0012*/ 	.short	0x001c
        /*0014*/ 	.byte	0x00, 0xf0, 0x11, 0x00


	//----- nvinfo : EIATTR_KPARAM_INFO
	.align		4
.L_18:
        /*0018*/ 	.byte	0x04, 0x17
        /*001a*/ 	.short	(.L_20 - .L_19)
.L_19:
        /*001c*/ 	.word	0x00000000
        /*0020*/ 	.short	0x0004
        /*0022*/ 	.short	0x0018
        /*0024*/ 	.byte	0x00, 0xf0, 0x11, 0x00


	//----- nvinfo : EIATTR_KPARAM_INFO
	.align		4
.L_20:
        /*0028*/ 	.byte	0x04, 0x17
        /*002a*/ 	.short	(.L_22 - .L_21)
.L_21:
        /*002c*/ 	.word	0x00000000
        /*0030*/ 	.short	0x0003
        /*0032*/ 	.short	0x0014
        /*0034*/ 	.byte	0x00, 0xf0, 0x11, 0x00


	//----- nvinfo : EIATTR_KPARAM_INFO
	.align		4
.L_22:
        /*0038*/ 	.byte	0x04, 0x17
        /*003a*/ 	.short	(.L_24 - .L_23)
.L_23:
        /*003c*/ 	.word	0x00000000
        /*0040*/ 	.short	0x0002
        /*0042*/ 	.short	0x0010
        /*0044*/ 	.byte	0x00, 0xf0, 0x11, 0x00


	//----- nvinfo : EIATTR_KPARAM_INFO
	.align		4
.L_24:
        /*0048*/ 	.byte	0x04, 0x17
        /*004a*/ 	.short	(.L_26 - .L_25)
.L_25:
        /*004c*/ 	.word	0x00000000
        /*0050*/ 	.short	0x0001
        /*0052*/ 	.short	0x0008
        /*0054*/ 	.byte	0x00, 0xf0, 0x21, 0x00


	//----- nvinfo : EIATTR_KPARAM_INFO
	.align		4
.L_26:
        /*0058*/ 	.byte	0x04, 0x17
        /*005a*/ 	.short	(.L_28 - .L_27)
.L_27:
        /*005c*/ 	.word	0x00000000
        /*0060*/ 	.short	0x0000
        /*0062*/ 	.short	0x0000
        /*0064*/ 	.byte	0x00, 0xf5, 0x21, 0x00


	//----- nvinfo : EIATTR_SPARSE_MMA_MASK
	.align		4
.L_28:
        /*0068*/ 	.byte	0x03, 0x50
        /*006a*/ 	.short	0x0000


	//----- nvinfo : EIATTR_MAXREG_COUNT
	.align		4
        /*006c*/ 	.byte	0x03, 0x1b
        /*006e*/ 	.short	0x00ff


	//----- nvinfo : EIATTR_MERCURY_ISA_VERSION
	.align		4
        /*0070*/ 	.byte	0x03, 0x5f
        /*0072*/ 	.short	0x0101


	//----- nvinfo : EIATTR_VRC_CTA_INIT_COUNT
	.align		4
        /*0074*/ 	.byte	0x02, 0x4a
	.zero		1
	.zero		1


	//----- nvinfo : EIATTR_EXIT_INSTR_OFFSETS
	.align		4
        /*0078*/ 	.byte	0x04, 0x1c
        /*007a*/ 	.short	(.L_30 - .L_29)


	//   ....[0]....
.L_29:
        /*007c*/ 	.word	0x00000080


	//   ....[1]....
        /*0080*/ 	.word	0x000003c0


	//----- nvinfo : EIATTR_CRS_STACK_SIZE
	.align		4
.L_30:
        /*0084*/ 	.byte	0x04, 0x1e
        /*0086*/ 	.short	(.L_32 - .L_31)
.L_31:
        /*0088*/ 	.word	0x00000000


	//----- nvinfo : EIATTR_CBANK_PARAM_SIZE
	.align		4
.L_32:
        /*008c*/ 	.byte	0x03, 0x19
        /*008e*/ 	.short	0x0020


	//----- nvinfo : EIATTR_PARAM_CBANK
	.align		4
        /*0090*/ 	.byte	0x04, 0x0a
        /*0092*/ 	.short	(.L_34 - .L_33)
	.align		4
.L_33:
        /*0094*/ 	.word	index@(.nv.constant0._Z11data_kernelP5Pointmffff)
        /*0098*/ 	.short	0x0380
        /*009a*/ 	.short	0x0020


	//----- nvinfo : EIATTR_SW_WAR
	.align		4
.L_34:
        /*009c*/ 	.byte	0x04, 0x36
        /*009e*/ 	.short	(.L_36 - .L_35)
.L_35:
        /*00a0*/ 	.word	0x00000008
.L_36:


//--------------------- .nv.callgraph             --------------------------
	.section	.nv.callgraph,"",@"SHT_CUDA_CALLGRAPH"
	.align	4
	.sectionentsize	8
	.align		4
        /*0000*/ 	.word	0x00000000
	.align		4
        /*0004*/ 	.word	0xffffffff
	.align		4
        /*0008*/ 	.word	0x00000000
	.align		4
        /*000c*/ 	.word	0xfffffffe
	.align		4
        /*0010*/ 	.word	0x00000000
	.align		4
        /*0014*/ 	.word	0xfffffffd
	.align		4
        /*0018*/ 	.word	0x00000000
	.align		4
        /*001c*/ 	.word	0xfffffffc


//--------------------- .nv.constant4             --------------------------
	.section	.nv.constant4,"a",@progbits
	.align	8
	.align		8
.nv.constant4:
        /*0000*/ 	.dword	precalc_xorwow_matrix
	.align		8
        /*0008*/ 	.dword	precalc_xorwow_offset_matrix
	.align		8
        /*0010*/ 	.dword	mrg32k3aM1
	.align		8
        /*0018*/ 	.dword	mrg32k3aM2
	.align		8
        /*0020*/ 	.dword	mrg32k3aM1SubSeq
	.align		8
        /*0028*/ 	.dword	mrg32k3aM2SubSeq
	.align		8
        /*0030*/ 	.dword	mrg32k3aM1Seq
	.align		8
        /*0038*/ 	.dword	mrg32k3aM2Seq


//--------------------- .nv.constant3             --------------------------
	.section	.nv.constant3,"a",@progbits
	.align	8
.nv.constant3:
	.type		__cr_lgamma_table,@object
	.size		__cr_lgamma_table,(.L_8 - __cr_lgamma_table)
__cr_lgamma_table:
        /*0000*/ 	.byte	0x00, 0x00, 0x00, 0x00, 0x00, 0x00, 0x00, 0x00, 0x00, 0x00, 0x00, 0x00, 0x00, 0x00, 0x00, 0x00
        /*0010*/ 	.byte	0xef, 0x39, 0xfa, 0xfe, 0x42, 0x2e, 0xe6, 0x3f, 0x02, 0x20, 0x2a, 0xfa, 0x0b, 0xab, 0xfc, 0x3f
        /*0020*/ 	.byte	0xf9, 0x2c, 0x92, 0x7c, 0xa7, 0x6c, 0x09, 0x40, 0xc9, 0x79, 0x44, 0x3c, 0x64, 0x26, 0x13, 0x40
        /*0030*/ 	.byte	0xca, 0x01, 0xcf, 0x3a, 0x27, 0x51, 0x1a, 0x40, 0x30, 0xcc, 0x2d, 0xf3, 0xe1, 0x0c, 0x21, 0x40
        /*0040*/ 	.byte	0x0d, 0xb7, 0xfc, 0x82, 0x8e, 0x35, 0x25, 0x40
.L_8:


//--------------------- .text._Z11data_kernelP5Pointmffff --------------------------
	.section	.text._Z11data_kernelP5Pointmffff,"ax",@progbits
	.align	128
        .global         _Z11data_kernelP5Pointmffff
        .type           _Z11data_kernelP5Pointmffff,@function
        .size           _Z11data_kernelP5Pointmffff,(.L_x_2 - _Z11data_kernelP5Pointmffff)
        .other          _Z11data_kernelP5Pointmffff,@"STO_CUDA_ENTRY STV_DEFAULT"
_Z11data_kernelP5Pointmffff:
.text._Z11data_kernelP5Pointmffff:
[----:B------:R-:W-:Y:S01]  /*0000*/  LDC R1, c[0x0][0x37c] ;  /* 0x0000df00ff017b82 */ /* 0x000fe20000000800 */
[----:B------:R-:W0:Y:S07]  /*0010*/  S2R R11, SR_TID.X ;  /* 0x00000000000b7919 */ /* 0x000e2e0000002100 */
[----:B------:R-:W0:Y:S01]  /*0020*/  S2UR UR4, SR_CTAID.X ;  /* 0x00000000000479c3 */ /* 0x000e220000002500 */
[----:B------:R-:W1:Y:S07]  /*0030*/  LDCU.64 UR8, c[0x0][0x388] ;  /* 0x00007100ff0877ac */ /* 0x000e6e0008000a00 */
[----:B------:R-:W0:Y:S02]  /*0040*/  LDC R14, c[0x0][0x360] ;  /* 0x0000d800ff0e7b82 */ /* 0x000e240000000800 */
[----:B0-----:R-:W-:-:S05]  /*0050*/  IMAD R11, R14, UR4, R11 ;  /* 0x000000040e0b7c24 */ /* 0x001fca000f8e020b */
[----:B-1----:R-:W-:-:S04]  /*0060*/  ISETP.GE.U32.AND P0, PT, R11, UR8, PT ;  /* 0x000000080b007c0c */ /* 0x002fc8000bf06070 */
[----:B------:R-:W-:-:S13]  /*0070*/  ISETP.GE.U32.AND.EX P0, PT, RZ, UR9, PT, P0 ;  /* 0x00000009ff007c0c */ /* 0x000fda000bf06100 */
[----:B------:R-:W-:Y:S05]  /*0080*/  @P0 EXIT ;  /* 0x000000000000094d */ /* 0x000fea0003800000 */
[----:B------:R-:W0:Y:S01]  /*0090*/  LDC.64 R2, c[0x0][0x390] ;  /* 0x0000e400ff027b82 */ /* 0x000e220000000a00 */
[----:B------:R-:W1:Y:S01]  /*00a0*/  LDCU UR4, c[0x0][0x370] ;  /* 0x00006e00ff0477ac */ /* 0x000e620008000800 */
[----:B------:R-:W-:Y:S02]  /*00b0*/  HFMA2 R8, -RZ, RZ, -38016, 0.02740478515625 ;  /* 0xf8a42704ff087431 */ /* 0x000fe400000001ff */
[----:B------:R-:W-:Y:S01]  /*00c0*/  IMAD.MOV.U32 R0, RZ, RZ, RZ ;  /* 0x000000ffff007224 */ /* 0x000fe200078e00ff */
[----:B------:R-:W-:Y:S01]  /*00d0*/  MOV R12, 0xa050751d ;  /* 0xa050751d000c7802 */ /* 0x000fe20000000f00 */
[----:B------:R-:W-:Y:S01]  /*00e0*/  IMAD.MOV.U32 R10, RZ, RZ, -0x394e27e2 ;  /* 0xc6b1d81eff0a7424 */ /* 0x000fe200078e00ff */
[----:B------:R-:W2:Y:S01]  /*00f0*/  LDCU.64 UR6, c[0x0][0x358] ;  /* 0x00006b00ff0677ac */ /* 0x000ea20008000a00 */
[----:B------:R-:W-:Y:S01]  /*0100*/  IMAD.MOV.U32 R9, RZ, RZ, -0x23270784 ;  /* 0xdcd8f87cff097424 */ /* 0x000fe200078e00ff */
[----:B------:R-:W0:Y:S01]  /*0110*/  LDC.64 R4, c[0x0][0x398] ;  /* 0x0000e600ff047b82 */ /* 0x000e220000000a00 */
[----:B------:R-:W-:Y:S01]  /*0120*/  IMAD.MOV.U32 R13, RZ, RZ, -0x2c3c3320 ;  /* 0xd3c3cce0ff0d7424 */ /* 0x000fe200078e00ff */
[----:B------:R-:W3:Y:S01]  /*0130*/  LDCU.64 UR10, c[0x0][0x380] ;  /* 0x00007000ff0a77ac */ /* 0x000ee20008000a00 */
[----:B------:R-:W-:-:S02]  /*0140*/  IMAD.MOV.U32 R15, RZ, RZ, -0x324a99e6 ;  /* 0xcdb5661aff0f7424 */ /* 0x000fc400078e00ff */
[----:B-1----:R-:W-:Y:S02]  /*0150*/  IMAD R14, R14, UR4, RZ ;  /* 0x000000040e0e7c24 */ /* 0x002fe4000f8e02ff */
[----:B0-----:R-:W-:Y:S01]  /*0160*/  FADD R16, R3, -R5 ;  /* 0x8000000503107221 */ /* 0x001fe20000000000 */
[----:B--23--:R-:W-:-:S07]  /*0170*/  FADD R3, R4, -R2 ;  /* 0x8000000204037221 */ /* 0x00cfce0000000000 */
.L_x_0:
[----:B------:R-:W-:Y:S01]  /*0180*/  SHF.R.U32.HI R4, RZ, 0x2, R15 ;  /* 0x00000002ff047819 */ /* 0x000fe2000001160f */
[----:B------:R-:W-:Y:S01]  /*0190*/  IMAD.SHL.U32 R7, R10, 0x10, RZ ;  /* 0x000000100a077824 */ /* 0x000fe200078e00ff */
[----:B------:R-:W-:Y:S02]  /*01a0*/  SHF.R.U32.HI R18, RZ, 0x2, R13 ;  /* 0x00000002ff127819 */ /* 0x000fe4000001160d */
[----:B------:R-:W-:Y:S02]  /*01b0*/  LOP3.LUT R15, R4, R15, RZ, 0x3c, !PT ;  /* 0x0000000f040f7212 */ /* 0x000fe400078e3cff */
[----:B------:R-:W-:-:S03]  /*01c0*/  LOP3.LUT R18, R18, R13, RZ, 0x3c, !PT ;  /* 0x0000000d12127212 */ /* 0x000fc600078e3cff */
[----:B------:R-:W-:-:S05]  /*01d0*/  IMAD.SHL.U32 R4, R15, 0x2, RZ ;  /* 0x000000020f047824 */ /* 0x000fca00078e00ff */
[----:B------:R-:W-:Y:S02]  /*01e0*/  LOP3.LUT R6, R10, R7, R4, 0x96, !PT ;  /* 0x000000070a067212 */ /* 0x000fe400078e9604 */
[----:B------:R-:W-:Y:S02]  /*01f0*/  MOV R4, R9 ;  /* 0x0000000900047202 */ /* 0x000fe40000000f00 */
[----:B------:R-:W-:Y:S01]  /*0200*/  LOP3.LUT R9, R6, R15, RZ, 0x3c, !PT ;  /* 0x0000000f06097212 */ /* 0x000fe200078e3cff */
[----:B------:R-:W-:-:S04]  /*0210*/  IMAD.SHL.U32 R6, R18, 0x2, RZ ;  /* 0x0000000212067824 */ /* 0x000fc800078e00ff */
[----:B------:R-:W-:-:S05]  /*0220*/  IMAD.SHL.U32 R7, R9, 0x10, RZ ;  /* 0x0000001009077824 */ /* 0x000fca00078e00ff */
[----:B------:R-:W-:Y:S02]  /*0230*/  LOP3.LUT R18, R18, R6, R7, 0x96, !PT ;  /* 0x0000000612127212 */ /* 0x000fe400078e9607 */
[C---:B------:R-:W-:Y:S02]  /*0240*/  IADD3 R6, PT, PT, R12.reuse, 0x587c5, R9 ;  /* 0x000587c50c067810 */ /* 0x040fe40007ffe009 */
[----:B------:R-:W-:Y:S02]  /*0250*/  IADD3 R12, PT, PT, R12, 0xb0f8a, RZ ;  /* 0x000b0f8a0c0c7810 */ /* 0x000fe40007ffe0ff */
[----:B------:R-:W-:Y:S01]  /*0260*/  LOP3.LUT R17, R18, R9, RZ, 0x3c, !PT ;  /* 0x0000000912117212 */ /* 0x000fe200078e3cff */
[----:B------:R-:W-:Y:S01]  /*0270*/  IMAD.MOV.U32 R18, RZ, RZ, 0x2f800000 ;  /* 0x2f800000ff127424 */ /* 0x000fe200078e00ff */
[----:B------:R-:W-:Y:S02]  /*0280*/  I2FP.F32.U32 R7, R6 ;  /* 0x0000000600077245 */ /* 0x000fe40000201000 */
[----:B------:R-:W-:Y:S01]  /*0290*/  LEA R6, P0, R11, UR10, 0x3 ;  /* 0x0000000a0b067c11 */ /* 0x000fe2000f8018ff */
[----:B------:R-:W-:-:S05]  /*02a0*/  IMAD.IADD R13, R17, 0x1, R12 ;  /* 0x00000001110d7824 */ /* 0x000fca00078e020c */
[----:B------:R-:W-:Y:S01]  /*02b0*/  I2FP.F32.U32 R15, R13 ;  /* 0x0000000d000f7245 */ /* 0x000fe20000201000 */
[-C--:B------:R-:W-:Y:S01]  /*02c0*/  FFMA R13, R7, R18.reuse, 1.1641532182693481445e-10 ;  /* 0x2f000000070d7423 */ /* 0x080fe20000000012 */
[----:B------:R-:W-:Y:S02]  /*02d0*/  LEA.HI.X R7, R11, UR11, R0, 0x3, P0 ;  /* 0x0000000b0b077c11 */ /* 0x000fe400080f1c00 */
[----:B------:R-:W-:Y:S01]  /*02e0*/  IADD3 R11, P0, PT, R14, R11, RZ ;  /* 0x0000000b0e0b7210 */ /* 0x000fe20007f1e0ff */
[----:B------:R-:W-:Y:S01]  /*02f0*/  FFMA R15, R15, R18, 1.1641532182693481445e-10 ;  /* 0x2f0000000f0f7423 */ /* 0x000fe20000000012 */
[----:B------:R-:W-:Y:S01]  /*0300*/  FFMA R19, R3, R13, R2 ;  /* 0x0000000d03137223 */ /* 0x000fe20000000002 */
[----:B------:R-:W-:Y:S02]  /*0310*/  MOV R13, R4 ;  /* 0x00000004000d7202 */ /* 0x000fe40000000f00 */
[----:B------:R-:W-:Y:S01]  /*0320*/  FFMA R21, R16, R15, R5 ;  /* 0x0000000f10157223 */ /* 0x000fe20000000005 */
[----:B------:R-:W-:Y:S01]  /*0330*/  IADD3.X R0, PT, PT, RZ, R0, RZ, P0, !PT ;  /* 0x00000000ff007210 */ /* 0x000fe200007fe4ff */
[----:B------:R0:W-:Y:S01]  /*0340*/  STG.E desc[UR6][R6.64], R19 ;  /* 0x0000001306007986 */ /* 0x0001e2000c101906 */
[----:B------:R-:W-:Y:S01]  /*0350*/  ISETP.GE.U32.AND P0, PT, R11, UR8, PT ;  /* 0x000000080b007c0c */ /* 0x000fe2000bf06070 */
[----:B------:R-:W-:-:S02]  /*0360*/  IMAD.MOV.U32 R15, RZ, RZ, R8 ;  /* 0x000000ffff0f7224 */ /* 0x000fc400078e0008 */
[----:B------:R0:W-:Y:S01]  /*0370*/  STG.E desc[UR6][R6.64+0x4], R21 ;  /* 0x0000041506007986 */ /* 0x0001e2000c101906 */
[----:B------:R-:W-:Y:S01]  /*0380*/  ISETP.GE.U32.AND.EX P0, PT, R0, UR9, PT, P0 ;  /* 0x0000000900007c0c */ /* 0x000fe2000bf06100 */
[----:B------:R-:W-:Y:S02]  /*0390*/  IMAD.MOV.U32 R8, RZ, RZ, R10 ;  /* 0x000000ffff087224 */ /* 0x000fe400078e000a */
[----:B------:R-:W-:-:S10]  /*03a0*/  IMAD.MOV.U32 R10, RZ, RZ, R17 ;  /* 0x000000ffff0a7224 */ /* 0x000fd400078e0011 */
[----:B0-----:R-:W-:Y:S05]  /*03b0*/  @!P0 BRA `(.L_x_0) ;  /* 0xfffffffc00708947 */ /* 0x001fea000383ffff */
[----:B------:R-:W-:Y:S05]  /*03c0*/  EXIT ;  /* 0x000000000000794d */ /* 0x000fea0003800000 */
.L_x_1:
[----:B------:R-:W-:-:S00]  /*03d0*/  BRA `(.L_x_1) ;  /* 0xfffffffc00fc7947 */ /* 0x000fc0000383ffff */
[----:B------:R-:W-:-:S00]  /*03e0*/  NOP ;  /* 0x0000000000007918 */ /* 0x000fc00000000000 */
        /* <DEDUP_REMOVED lines=9> */
.L_x_2:


//--------------------- .nv.global.init           --------------------------
	.section	.nv.global.init,"aw",@progbits
	.align	4
.nv.global.init:
	.type		mrg32k3aM1SubSeq,@object
	.size		mrg32k3aM1SubSeq,(mrg32k3aM2SubSeq - mrg32k3aM1SubSeq)
mrg32k3aM1SubSeq:
        /*0000*/ 	.byte	0x0b, 0xcc, 0xee, 0x04, 0x73, 0x29, 0x8b, 0x6f, 0xf6, 0x53, 0x03, 0xf6, 0x23, 0xf6, 0xea, 0xda
        /* <DEDUP_REMOVED lines=125> */
	.type		mrg32k3aM2SubSeq,@object
	.size		mrg32k3aM2SubSeq,(mrg32k3aM1 - mrg32k3aM2SubSeq)
mrg32k3aM2SubSeq:
        /* <DEDUP_REMOVED lines=126> */
	.type		mrg32k3aM1,@object
	.size		mrg32k3aM1,(mrg32k3aM1Seq - mrg32k3aM1)
mrg32k3aM1:
        /* <DEDUP_REMOVED lines=144> */
	.type		mrg32k3aM1Seq,@object
	.size		mrg32k3aM1Seq,(mrg32k3aM2 - mrg32k3aM1Seq)
mrg32k3aM1Seq:
        /* <DEDUP_REMOVED lines=144> */
	.type		mrg32k3aM2,@object
	.size		mrg32k3aM2,(mrg32k3aM2Seq - mrg32k3aM2)
mrg32k3aM2:
        /* <DEDUP_REMOVED lines=144> */
	.type		mrg32k3aM2Seq,@object
	.size		mrg32k3aM2Seq,(precalc_xorwow_matrix - mrg32k3aM2Seq)
mrg32k3aM2Seq:
        /* <DEDUP_REMOVED lines=144> */
	.type		precalc_xorwow_matrix,@object
	.size		precalc_xorwow_matrix,(precalc_xorwow_offset_matrix - precalc_xorwow_matrix)
precalc_xorwow_matrix:
        /* <DEDUP_REMOVED lines=6400> */
	.type		precalc_xorwow_offset_matrix,@object
	.size		precalc_xorwow_offset_matrix,(.L_1 - precalc_xorwow_offset_matrix)
precalc_xorwow_offset_matrix:
        /* <DEDUP_REMOVED lines=6400> */
.L_1:


//--------------------- .nv.shared.reserved.0     --------------------------
	.section	.nv.shared.reserved.0,"aw",@nobits
	.weak		__nv_reservedSMEM_offset_0_alias
	.size		__nv_reservedSMEM_offset_0_alias, 0, 64
	.other		__nv_reservedSMEM_offset_0_alias,@"STO_CUDA_RESERVED_SHARED STV_DEFAULT"
__nv_reservedSMEM_offset_0_alias:
	.zero		0
	.zero		64


//--------------------- .nv.constant0._Z11data_kernelP5Pointmffff --------------------------
	.section	.nv.constant0._Z11data_kernelP5Pointmffff,"a",@progbits
	.sectionflags	@""
	.align	4
.nv.constant0._Z11data_kernelP5Pointmffff:
	.zero		928


//--------------------- SYMBOLS --------------------------

	.type		.nv.reservedSmem.offset0,@object
	.size		.nv.reservedSmem.offset0,0x4
